//
// Generated by NVIDIA NVVM Compiler
//
// Compiler Build ID: CL-36424714
// Cuda compilation tools, release 13.0, V13.0.88
// Based on NVVM 20.0.0
//

.version 9.0
.target sm_100
.address_size 64

	// .globl	_Z22matrixFactorizationSGDPiS_PfS0_S0_i

.visible .entry _Z22matrixFactorizationSGDPiS_PfS0_S0_i(
	.param .u64 .ptr .align 1 _Z22matrixFactorizationSGDPiS_PfS0_S0_i_param_0,
	.param .u64 .ptr .align 1 _Z22matrixFactorizationSGDPiS_PfS0_S0_i_param_1,
	.param .u64 .ptr .align 1 _Z22matrixFactorizationSGDPiS_PfS0_S0_i_param_2,
	.param .u64 .ptr .align 1 _Z22matrixFactorizationSGDPiS_PfS0_S0_i_param_3,
	.param .u64 .ptr .align 1 _Z22matrixFactorizationSGDPiS_PfS0_S0_i_param_4,
	.param .u32 _Z22matrixFactorizationSGDPiS_PfS0_S0_i_param_5
)
{
	.reg .pred 	%p<2>;
	.reg .b32 	%r<10>;
	.reg .b32 	%f<141>;
	.reg .b64 	%rd<24>;

	ld.param.u32 	%r2, [_Z22matrixFactorizationSGDPiS_PfS0_S0_i_param_5];
	mov.u32 	%r3, %ctaid.x;
	mov.u32 	%r4, %ntid.x;
	mov.u32 	%r5, %tid.x;
	mad.lo.s32 	%r1, %r3, %r4, %r5;
	setp.ge.s32 	%p1, %r1, %r2;
	@%p1 bra 	$L__BB0_2;
	ld.param.u64 	%rd23, [_Z22matrixFactorizationSGDPiS_PfS0_S0_i_param_4];
	ld.param.u64 	%rd22, [_Z22matrixFactorizationSGDPiS_PfS0_S0_i_param_3];
	ld.param.u64 	%rd21, [_Z22matrixFactorizationSGDPiS_PfS0_S0_i_param_2];
	ld.param.u64 	%rd20, [_Z22matrixFactorizationSGDPiS_PfS0_S0_i_param_1];
	ld.param.u64 	%rd19, [_Z22matrixFactorizationSGDPiS_PfS0_S0_i_param_0];
	cvta.to.global.u64 	%rd6, %rd19;
	cvta.to.global.u64 	%rd7, %rd20;
	cvta.to.global.u64 	%rd8, %rd21;
	cvta.to.global.u64 	%rd9, %rd23;
	cvta.to.global.u64 	%rd10, %rd22;
	mul.wide.s32 	%rd11, %r1, 4;
	add.s64 	%rd12, %rd6, %rd11;
	ld.global.u32 	%r6, [%rd12];
	add.s64 	%rd13, %rd7, %rd11;
	ld.global.u32 	%r7, [%rd13];
	add.s64 	%rd14, %rd8, %rd11;
	mul.lo.s32 	%r8, %r6, 10;
	mul.wide.s32 	%rd15, %r8, 4;
	add.s64 	%rd16, %rd10, %rd15;
	mul.lo.s32 	%r9, %r7, 10;
	mul.wide.s32 	%rd17, %r9, 4;
	add.s64 	%rd18, %rd9, %rd17;
	ld.global.f32 	%f1, [%rd14];
	ld.global.f32 	%f2, [%rd16];
	ld.global.f32 	%f3, [%rd18];
	fma.rn.f32 	%f4, %f2, %f3, 0f00000000;
	ld.global.f32 	%f5, [%rd16+4];
	ld.global.f32 	%f6, [%rd18+4];
	fma.rn.f32 	%f7, %f5, %f6, %f4;
	ld.global.f32 	%f8, [%rd16+8];
	ld.global.f32 	%f9, [%rd18+8];
	fma.rn.f32 	%f10, %f8, %f9, %f7;
	ld.global.f32 	%f11, [%rd16+12];
	ld.global.f32 	%f12, [%rd18+12];
	fma.rn.f32 	%f13, %f11, %f12, %f10;
	ld.global.f32 	%f14, [%rd16+16];
	ld.global.f32 	%f15, [%rd18+16];
	fma.rn.f32 	%f16, %f14, %f15, %f13;
	ld.global.f32 	%f17, [%rd16+20];
	ld.global.f32 	%f18, [%rd18+20];
	fma.rn.f32 	%f19, %f17, %f18, %f16;
	ld.global.f32 	%f20, [%rd16+24];
	ld.global.f32 	%f21, [%rd18+24];
	fma.rn.f32 	%f22, %f20, %f21, %f19;
	ld.global.f32 	%f23, [%rd16+28];
	ld.global.f32 	%f24, [%rd18+28];
	fma.rn.f32 	%f25, %f23, %f24, %f22;
	ld.global.f32 	%f26, [%rd16+32];
	ld.global.f32 	%f27, [%rd18+32];
	fma.rn.f32 	%f28, %f26, %f27, %f25;
	ld.global.f32 	%f29, [%rd16+36];
	ld.global.f32 	%f30, [%rd18+36];
	fma.rn.f32 	%f31, %f29, %f30, %f28;
	sub.f32 	%f32, %f1, %f31;
	mul.f32 	%f33, %f32, %f3;
	mul.f32 	%f34, %f2, 0f3CA3D70A;
	sub.f32 	%f35, %f33, %f34;
	mul.f32 	%f36, %f32, %f2;
	mul.f32 	%f37, %f3, 0f3CA3D70A;
	sub.f32 	%f38, %f36, %f37;
	fma.rn.f32 	%f39, %f35, 0f3C23D70A, %f2;
	st.global.f32 	[%rd16], %f39;
	ld.global.f32 	%f40, [%rd18];
	fma.rn.f32 	%f41, %f38, 0f3C23D70A, %f40;
	st.global.f32 	[%rd18], %f41;
	ld.global.f32 	%f42, [%rd18+4];
	mul.f32 	%f43, %f32, %f42;
	ld.global.f32 	%f44, [%rd16+4];
	mul.f32 	%f45, %f44, 0f3CA3D70A;
	sub.f32 	%f46, %f43, %f45;
	mul.f32 	%f47, %f32, %f44;
	mul.f32 	%f48, %f42, 0f3CA3D70A;
	sub.f32 	%f49, %f47, %f48;
	fma.rn.f32 	%f50, %f46, 0f3C23D70A, %f44;
	st.global.f32 	[%rd16+4], %f50;
	ld.global.f32 	%f51, [%rd18+4];
	fma.rn.f32 	%f52, %f49, 0f3C23D70A, %f51;
	st.global.f32 	[%rd18+4], %f52;
	ld.global.f32 	%f53, [%rd18+8];
	mul.f32 	%f54, %f32, %f53;
	ld.global.f32 	%f55, [%rd16+8];
	mul.f32 	%f56, %f55, 0f3CA3D70A;
	sub.f32 	%f57, %f54, %f56;
	mul.f32 	%f58, %f32, %f55;
	mul.f32 	%f59, %f53, 0f3CA3D70A;
	sub.f32 	%f60, %f58, %f59;
	fma.rn.f32 	%f61, %f57, 0f3C23D70A, %f55;
	st.global.f32 	[%rd16+8], %f61;
	ld.global.f32 	%f62, [%rd18+8];
	fma.rn.f32 	%f63, %f60, 0f3C23D70A, %f62;
	st.global.f32 	[%rd18+8], %f63;
	ld.global.f32 	%f64, [%rd18+12];
	mul.f32 	%f65, %f32, %f64;
	ld.global.f32 	%f66, [%rd16+12];
	mul.f32 	%f67, %f66, 0f3CA3D70A;
	sub.f32 	%f68, %f65, %f67;
	mul.f32 	%f69, %f32, %f66;
	mul.f32 	%f70, %f64, 0f3CA3D70A;
	sub.f32 	%f71, %f69, %f70;
	fma.rn.f32 	%f72, %f68, 0f3C23D70A, %f66;
	st.global.f32 	[%rd16+12], %f72;
	ld.global.f32 	%f73, [%rd18+12];
	fma.rn.f32 	%f74, %f71, 0f3C23D70A, %f73;
	st.global.f32 	[%rd18+12], %f74;
	ld.global.f32 	%f75, [%rd18+16];
	mul.f32 	%f76, %f32, %f75;
	ld.global.f32 	%f77, [%rd16+16];
	mul.f32 	%f78, %f77, 0f3CA3D70A;
	sub.f32 	%f79, %f76, %f78;
	mul.f32 	%f80, %f32, %f77;
	mul.f32 	%f81, %f75, 0f3CA3D70A;
	sub.f32 	%f82, %f80, %f81;
	fma.rn.f32 	%f83, %f79, 0f3C23D70A, %f77;
	st.global.f32 	[%rd16+16], %f83;
	ld.global.f32 	%f84, [%rd18+16];
	fma.rn.f32 	%f85, %f82, 0f3C23D70A, %f84;
	st.global.f32 	[%rd18+16], %f85;
	ld.global.f32 	%f86, [%rd18+20];
	mul.f32 	%f87, %f32, %f86;
	ld.global.f32 	%f88, [%rd16+20];
	mul.f32 	%f89, %f88, 0f3CA3D70A;
	sub.f32 	%f90, %f87, %f89;
	mul.f32 	%f91, %f32, %f88;
	mul.f32 	%f92, %f86, 0f3CA3D70A;
	sub.f32 	%f93, %f91, %f92;
	fma.rn.f32 	%f94, %f90, 0f3C23D70A, %f88;
	st.global.f32 	[%rd16+20], %f94;
	ld.global.f32 	%f95, [%rd18+20];
	fma.rn.f32 	%f96, %f93, 0f3C23D70A, %f95;
	st.global.f32 	[%rd18+20], %f96;
	ld.global.f32 	%f97, [%rd18+24];
	mul.f32 	%f98, %f32, %f97;
	ld.global.f32 	%f99, [%rd16+24];
	mul.f32 	%f100, %f99, 0f3CA3D70A;
	sub.f32 	%f101, %f98, %f100;
	mul.f32 	%f102, %f32, %f99;
	mul.f32 	%f103, %f97, 0f3CA3D70A;
	sub.f32 	%f104, %f102, %f103;
	fma.rn.f32 	%f105, %f101, 0f3C23D70A, %f99;
	st.global.f32 	[%rd16+24], %f105;
	ld.global.f32 	%f106, [%rd18+24];
	fma.rn.f32 	%f107, %f104, 0f3C23D70A, %f106;
	st.global.f32 	[%rd18+24], %f107;
	ld.global.f32 	%f108, [%rd18+28];
	mul.f32 	%f109, %f32, %f108;
	ld.global.f32 	%f110, [%rd16+28];
	mul.f32 	%f111, %f110, 0f3CA3D70A;
	sub.f32 	%f112, %f109, %f111;
	mul.f32 	%f113, %f32, %f110;
	mul.f32 	%f114, %f108, 0f3CA3D70A;
	sub.f32 	%f115, %f113, %f114;
	fma.rn.f32 	%f116, %f112, 0f3C23D70A, %f110;
	st.global.f32 	[%rd16+28], %f116;
	ld.global.f32 	%f117, [%rd18+28];
	fma.rn.f32 	%f118, %f115, 0f3C23D70A, %f117;
	st.global.f32 	[%rd18+28], %f118;
	ld.global.f32 	%f119, [%rd18+32];
	mul.f32 	%f120, %f32, %f119;
	ld.global.f32 	%f121, [%rd16+32];
	mul.f32 	%f122, %f121, 0f3CA3D70A;
	sub.f32 	%f123, %f120, %f122;
	mul.f32 	%f124, %f32, %f121;
	mul.f32 	%f125, %f119, 0f3CA3D70A;
	sub.f32 	%f126, %f124, %f125;
	fma.rn.f32 	%f127, %f123, 0f3C23D70A, %f121;
	st.global.f32 	[%rd16+32], %f127;
	ld.global.f32 	%f128, [%rd18+32];
	fma.rn.f32 	%f129, %f126, 0f3C23D70A, %f128;
	st.global.f32 	[%rd18+32], %f129;
	ld.global.f32 	%f130, [%rd18+36];
	mul.f32 	%f131, %f32, %f130;
	ld.global.f32 	%f132, [%rd16+36];
	mul.f32 	%f133, %f132, 0f3CA3D70A;
	sub.f32 	%f134, %f131, %f133;
	mul.f32 	%f135, %f32, %f132;
	mul.f32 	%f136, %f130, 0f3CA3D70A;
	sub.f32 	%f137, %f135, %f136;
	fma.rn.f32 	%f138, %f134, 0f3C23D70A, %f132;
	st.global.f32 	[%rd16+36], %f138;
	ld.global.f32 	%f139, [%rd18+36];
	fma.rn.f32 	%f140, %f137, 0f3C23D70A, %f139;
	st.global.f32 	[%rd18+36], %f140;
$L__BB0_2:
	ret;

}


// ===== COMPILED SASS (sm_100) =====

	.target	sm_100

	.elftype	@"ET_EXEC"


//--------------------- .note.nv.tkinfo           --------------------------
	.section	.note.nv.tkinfo,"",@"SHT_NOTE"
	.sectionflags	@"SHF_NOTE_NV_TKINFO"
	.tkinfo
        /*0018*/ 	.word	0x00000002
        /*0030*/ 	.string	""
        /*0030*/ 	.string	"ptxas"
        /*0030*/ 	.string	"Cuda compilation tools, release 13.0, V13.0.88"
        /*0030*/ 	.string	"Build cuda_13.0.r13.0/compiler.36424714_0"
        /*0030*/ 	.string	"-arch sm_100 -m 64 "



//--------------------- .note.nv.cuinfo           --------------------------
	.section	.note.nv.cuinfo,"",@"SHT_NOTE"
	.sectionflags	@"SHF_NOTE_NV_CUINFO"
        /*0018*/ 	.short	0x0002
        /*001a*/ 	.short	0x0064
        /*001c*/ 	.short	0x0082
	.zero		2


//--------------------- .nv.info                  --------------------------
	.section	.nv.info,"",@"SHT_CUDA_INFO"
	.align	4


	//----- nvinfo : EIATTR_REGCOUNT
	.align		4
        /*0000*/ 	.byte	0x04, 0x2f
        /*0002*/ 	.short	(.L_1 - .L_0)
	.align		4
.L_0:
        /*0004*/ 	.word	index@(_Z22matrixFactorizationSGDPiS_PfS0_S0_i)
        /*0008*/ 	.word	0x0000001e


	//----- nvinfo : EIATTR_FRAME_SIZE
	.align		4
.L_1:
        /*000c*/ 	.byte	0x04, 0x11
        /*000e*/ 	.short	(.L_3 - .L_2)
	.align		4
.L_2:
        /*0010*/ 	.word	index@(_Z22matrixFactorizationSGDPiS_PfS0_S0_i)
        /*0014*/ 	.word	0x00000000


	//----- nvinfo : EIATTR_MIN_STACK_SIZE
	.align		4
.L_3:
        /*0018*/ 	.byte	0x04, 0x12
        /*001a*/ 	.short	(.L_5 - .L_4)
	.align		4
.L_4:
        /*001c*/ 	.word	index@(_Z22matrixFactorizationSGDPiS_PfS0_S0_i)
        /*0020*/ 	.word	0x00000000
.L_5:


//--------------------- .nv.compat                --------------------------
	.section	.nv.compat,"",@"SHT_CUDA_COMPAT_INFO"
	.align	4
        /*0000*/ 	.byte	0x02, 0x09, 0x00, 0x00, 0x02, 0x02, 0x01, 0x00, 0x02, 0x05, 0x05, 0x00, 0x03, 0x07, 0x01, 0x01
        /*0010*/ 	.byte	0x02, 0x03, 0x00, 0x00, 0x02, 0x06, 0x01, 0x00, 0x04, 0x0b, 0x08, 0x00, 0x09, 0x00, 0x00, 0x00
        /*0020*/ 	.byte	0x00, 0x00, 0x00, 0x00


//--------------------- .nv.info._Z22matrixFactorizationSGDPiS_PfS0_S0_i --------------------------
	.section	.nv.info._Z22matrixFactorizationSGDPiS_PfS0_S0_i,"",@"SHT_CUDA_INFO"
	.sectionflags	@""
	.align	4


	//----- nvinfo : EIATTR_CUDA_API_VERSION
	.align		4
        /*0000*/ 	.byte	0x04, 0x37
        /*0002*/ 	.short	(.L_7 - .L_6)
.L_6:
        /*0004*/ 	.word	0x00000082


	//----- nvinfo : EIATTR_KPARAM_INFO
	.align		4
.L_7:
        /*0008*/ 	.byte	0x04, 0x17
        /*000a*/ 	.short	(.L_9 - .L_8)
.L_8:
        /*000c*/ 	.word	0x00000000
        /*0010*/ 	.short	0x0005
        /*0012*/ 	.short	0x0028
        /*0014*/ 	.byte	0x00, 0xf0, 0x11, 0x00


	//----- nvinfo : EIATTR_KPARAM_INFO
	.align		4
.L_9:
        /*0018*/ 	.byte	0x04, 0x17
        /*001a*/ 	.short	(.L_11 - .L_10)
.L_10:
        /*001c*/ 	.word	0x00000000
        /*0020*/ 	.short	0x0004
        /*0022*/ 	.short	0x0020
        /*0024*/ 	.byte	0x00, 0xf5, 0x21, 0x00


	//----- nvinfo : EIATTR_KPARAM_INFO
	.align		4
.L_11:
        /*0028*/ 	.byte	0x04, 0x17
        /*002a*/ 	.short	(.L_13 - .L_12)
.L_12:
        /*002c*/ 	.word	0x00000000
        /*0030*/ 	.short	0x0003
        /*0032*/ 	.short	0x0018
        /*0034*/ 	.byte	0x00, 0xf5, 0x21, 0x00


	//----- nvinfo : EIATTR_KPARAM_INFO
	.align		4
.L_13:
        /*0038*/ 	.byte	0x04, 0x17
        /*003a*/ 	.short	(.L_15 - .L_14)
.L_14:
        /*003c*/ 	.word	0x00000000
        /*0040*/ 	.short	0x0002
        /*0042*/ 	.short	0x0010
        /*0044*/ 	.byte	0x00, 0xf5, 0x21, 0x00


	//----- nvinfo : EIATTR_KPARAM_INFO
	.align		4
.L_15:
        /*0048*/ 	.byte	0x04, 0x17
        /*004a*/ 	.short	(.L_17 - .L_16)
.L_16:
        /*004c*/ 	.word	0x00000000
        /*0050*/ 	.short	0x0001
        /*0052*/ 	.short	0x0008
        /*0054*/ 	.byte	0x00, 0xf5, 0x21, 0x00


	//----- nvinfo : EIATTR_KPARAM_INFO
	.align		4
.L_17:
        /*0058*/ 	.byte	0x04, 0x17
        /*005a*/ 	.short	(.L_19 - .L_18)
.L_18:
        /*005c*/ 	.word	0x00000000
        /*0060*/ 	.short	0x0000
        /*0062*/ 	.short	0x0000
        /*0064*/ 	.byte	0x00, 0xf5, 0x21, 0x00


	//----- nvinfo : EIATTR_SPARSE_MMA_MASK
	.align		4
.L_19:
        /*0068*/ 	.byte	0x03, 0x50
        /*006a*/ 	.short	0x0000


	//----- nvinfo : EIATTR_MAXREG_COUNT
	.align		4
        /*006c*/ 	.byte	0x03, 0x1b
        /*006e*/ 	.short	0x00ff


	//----- nvinfo : EIATTR_MERCURY_ISA_VERSION
	.align		4
        /*0070*/ 	.byte	0x03, 0x5f
        /*0072*/ 	.short	0x0101


	//----- nvinfo : EIATTR_VRC_CTA_INIT_COUNT
	.align		4
        /*0074*/ 	.byte	0x02, 0x4a
	.zero		1
	.zero		1


	//----- nvinfo : EIATTR_EXIT_INSTR_OFFSETS
	.align		4
        /*0078*/ 	.byte	0x04, 0x1c
        /*007a*/ 	.short	(.L_21 - .L_20)


	//   ....[0]....
.L_20:
        /*007c*/ 	.word	0x00000070


	//   ....[1]....
        /*0080*/ 	.word	0x00000a30


	//----- nvinfo : EIATTR_CBANK_PARAM_SIZE
	.align		4
.L_21:
        /*0084*/ 	.byte	0x03, 0x19
        /*0086*/ 	.short	0x002c


	//----- nvinfo : EIATTR_PARAM_CBANK
	.align		4
        /*0088*/ 	.byte	0x04, 0x0a
        /*008a*/ 	.short	(.L_23 - .L_22)
	.align		4
.L_22:
        /*008c*/ 	.word	index@(.nv.constant0._Z22matrixFactorizationSGDPiS_PfS0_S0_i)
        /*0090*/ 	.short	0x0380
        /*0092*/ 	.short	0x002c


	//----- nvinfo : EIATTR_SW_WAR
	.align		4
.L_23:
        /*0094*/ 	.byte	0x04, 0x36
        /*0096*/ 	.short	(.L_25 - .L_24)
.L_24:
        /*0098*/ 	.word	0x00000008
.L_25:


//--------------------- .nv.callgraph             --------------------------
	.section	.nv.callgraph,"",@"SHT_CUDA_CALLGRAPH"
	.align	4
	.sectionentsize	8
	.align		4
        /*0000*/ 	.word	0x00000000
	.align		4
        /*0004*/ 	.word	0xffffffff
	.align		4
        /*0008*/ 	.word	0x00000000
	.align		4
        /*000c*/ 	.word	0xfffffffe
	.align		4
        /*0010*/ 	.word	0x00000000
	.align		4
        /*0014*/ 	.word	0xfffffffd
	.align		4
        /*0018*/ 	.word	0x00000000
	.align		4
        /*001c*/ 	.word	0xfffffffc


//--------------------- .text._Z22matrixFactorizationSGDPiS_PfS0_S0_i --------------------------
	.section	.text._Z22matrixFactorizationSGDPiS_PfS0_S0_i,"ax",@progbits
	.align	128
        .global         _Z22matrixFactorizationSGDPiS_PfS0_S0_i
        .type           _Z22matrixFactorizationSGDPiS_PfS0_S0_i,@function
        .size           _Z22matrixFactorizationSGDPiS_PfS0_S0_i,(.L_x_1 - _Z22matrixFactorizationSGDPiS_PfS0_S0_i)
        .other          _Z22matrixFactorizationSGDPiS_PfS0_S0_i,@"STO_CUDA_ENTRY STV_DEFAULT"
_Z22matrixFactorizationSGDPiS_PfS0_S0_i:
.text._Z22matrixFactorizationSGDPiS_PfS0_S0_i:
[----:B------:R-:W-:Y:S01]  /*0000*/  LDC R1, c[0x0][0x37c] ;  /* 0x0000df00ff017b82 */ /* 0x000fe20000000800 */
[----:B------:R-:W0:Y:S07]  /*0010*/  S2R R0, SR_TID.X ;  /* 0x0000000000007919 */ /* 0x000e2e0000002100 */
[----:B------:R-:W0:Y:S01]  /*0020*/  S2UR UR4, SR_CTAID.X ;  /* 0x00000000000479c3 */ /* 0x000e220000002500 */
[----:B------:R-:W1:Y:S07]  /*0030*/  LDCU UR5, c[0x0][0x3a8] ;  /* 0x00007500ff0577ac */ /* 0x000e6e0008000800 */
[----:B------:R-:W0:Y:S02]  /*0040*/  LDC R9, c[0x0][0x360] ;  /* 0x0000d800ff097b82 */ /* 0x000e240000000800 */
[----:B0-----:R-:W-:-:S05]  /*0050*/  IMAD R9, R9, UR4, R0 ;  /* 0x0000000409097c24 */ /* 0x001fca000f8e0200 */
[----:B-1----:R-:W-:-:S13]  /*0060*/  ISETP.GE.AND P0, PT, R9, UR5, PT ;  /* 0x0000000509007c0c */ /* 0x002fda000bf06270 */
[----:B------:R-:W-:Y:S05]  /*0070*/  @P0 EXIT ;  /* 0x000000000000094d */ /* 0x000fea0003800000 */
[----:B------:R-:W0:Y:S01]  /*0080*/  LDC.64 R6, c[0x0][0x380] ;  /* 0x0000e000ff067b82 */ /* 0x000e220000000a00 */
[----:B------:R-:W1:Y:S07]  /*0090*/  LDCU.64 UR4, c[0x0][0x358] ;  /* 0x00006b00ff0477ac */ /* 0x000e6e0008000a00 */
[----:B------:R-:W2:Y:S08]  /*00a0*/  LDC.64 R12, c[0x0][0x388] ;  /* 0x0000e200ff0c7b82 */ /* 0x000eb00000000a00 */
[----:B------:R-:W3:Y:S01]  /*00b0*/  LDC.64 R4, c[0x0][0x398] ;  /* 0x0000e600ff047b82 */ /* 0x000ee20000000a00 */
[----:B0-----:R-:W-:-:S07]  /*00c0*/  IMAD.WIDE R6, R9, 0x4, R6 ;  /* 0x0000000409067825 */ /* 0x001fce00078e0206 */
[----:B------:R-:W0:Y:S01]  /*00d0*/  LDC.64 R2, c[0x0][0x3a0] ;  /* 0x0000e800ff027b82 */ /* 0x000e220000000a00 */
[----:B-1----:R-:W4:Y:S01]  /*00e0*/  LDG.E R6, desc[UR4][R6.64] ;  /* 0x0000000406067981 */ /* 0x002f22000c1e1900 */
[----:B--2---:R-:W-:-:S06]  /*00f0*/  IMAD.WIDE R12, R9, 0x4, R12 ;  /* 0x00000004090c7825 */ /* 0x004fcc00078e020c */
[----:B------:R-:W2:Y:S01]  /*0100*/  LDG.E R12, desc[UR4][R12.64] ;  /* 0x000000040c0c7981 */ /* 0x000ea2000c1e1900 */
[----:B----4-:R-:W-:Y:S02]  /*0110*/  IMAD R11, R6, 0xa, RZ ;  /* 0x0000000a060b7824 */ /* 0x010fe400078e02ff */
[----:B------:R-:W1:Y:S02]  /*0120*/  LDC.64 R6, c[0x0][0x390] ;  /* 0x0000e400ff067b82 */ /* 0x000e640000000a00 */
[----:B---3--:R-:W-:-:S04]  /*0130*/  IMAD.WIDE R4, R11, 0x4, R4 ;  /* 0x000000040b047825 */ /* 0x008fc800078e0204 */
[----:B--2---:R-:W-:Y:S01]  /*0140*/  IMAD R15, R12, 0xa, RZ ;  /* 0x0000000a0c0f7824 */ /* 0x004fe200078e02ff */
[----:B------:R-:W2:Y:S03]  /*0150*/  LDG.E R0, desc[UR4][R4.64] ;  /* 0x0000000404007981 */ /* 0x000ea6000c1e1900 */
[----:B0-----:R-:W-:Y:S01]  /*0160*/  IMAD.WIDE R2, R15, 0x4, R2 ;  /* 0x000000040f027825 */ /* 0x001fe200078e0202 */
[----:B------:R-:W3:Y:S04]  /*0170*/  LDG.E R25, desc[UR4][R4.64+0x4] ;  /* 0x0000040404197981 */ /* 0x000ee8000c1e1900 */
[----:B------:R-:W2:Y:S04]  /*0180*/  LDG.E R11, desc[UR4][R2.64] ;  /* 0x00000004020b7981 */ /* 0x000ea8000c1e1900 */
[----:B------:R-:W3:Y:S04]  /*0190*/  LDG.E R22, desc[UR4][R2.64+0x4] ;  /* 0x0000040402167981 */ /* 0x000ee8000c1e1900 */
[----:B------:R-:W4:Y:S04]  /*01a0*/  LDG.E R8, desc[UR4][R4.64+0x8] ;  /* 0x0000080404087981 */ /* 0x000f28000c1e1900 */
[----:B------:R-:W4:Y:S04]  /*01b0*/  LDG.E R13, desc[UR4][R2.64+0x8] ;  /* 0x00000804020d7981 */ /* 0x000f28000c1e1900 */
[----:B------:R-:W5:Y:S04]  /*01c0*/  LDG.E R10, desc[UR4][R4.64+0xc] ;  /* 0x00000c04040a7981 */ /* 0x000f68000c1e1900 */
        /* <DEDUP_REMOVED lines=8> */
[----:B------:R-:W5:Y:S01]  /*0250*/  LDG.E R23, desc[UR4][R2.64+0x1c] ;  /* 0x00001c0402177981 */ /* 0x000f62000c1e1900 */
[----:B-1----:R-:W-:-:S03]  /*0260*/  IMAD.WIDE R6, R9, 0x4, R6 ;  /* 0x0000000409067825 */ /* 0x002fc600078e0206 */
[----:B------:R-:W5:Y:S04]  /*0270*/  LDG.E R9, desc[UR4][R4.64+0x24] ;  /* 0x0000240404097981 */ /* 0x000f68000c1e1900 */
[----:B------:R-:W5:Y:S01]  /*0280*/  LDG.E R6, desc[UR4][R6.64] ;  /* 0x0000000406067981 */ /* 0x000f62000c1e1900 */
[----:B--2---:R-:W-:-:S04]  /*0290*/  FFMA R20, R0, R11, RZ ;  /* 0x0000000b00147223 */ /* 0x004fc800000000ff */
[----:B---3--:R-:W-:Y:S02]  /*02a0*/  FFMA R27, R25, R22, R20 ;  /* 0x00000016191b7223 */ /* 0x008fe40000000014 */
[----:B------:R-:W2:Y:S04]  /*02b0*/  LDG.E R20, desc[UR4][R4.64+0x20] ;  /* 0x0000200404147981 */ /* 0x000ea8000c1e1900 */
[----:B------:R-:W2:Y:S04]  /*02c0*/  LDG.E R25, desc[UR4][R2.64+0x20] ;  /* 0x0000200402197981 */ /* 0x000ea8000c1e1900 */
[----:B------:R-:W3:Y:S01]  /*02d0*/  LDG.E R22, desc[UR4][R2.64+0x24] ;  /* 0x0000240402167981 */ /* 0x000ee2000c1e1900 */
[----:B----4-:R-:W-:-:S04]  /*02e0*/  FFMA R13, R8, R13, R27 ;  /* 0x0000000d080d7223 */ /* 0x010fc8000000001b */
[----:B-----5:R-:W-:-:S04]  /*02f0*/  FFMA R13, R10, R15, R13 ;  /* 0x0000000f0a0d7223 */ /* 0x020fc8000000000d */
[----:B------:R-:W-:-:S04]  /*0300*/  FFMA R13, R12, R17, R13 ;  /* 0x000000110c0d7223 */ /* 0x000fc8000000000d */
[----:B------:R-:W-:-:S04]  /*0310*/  FFMA R13, R14, R19, R13 ;  /* 0x000000130e0d7223 */ /* 0x000fc8000000000d */
[----:B------:R-:W-:-:S04]  /*0320*/  FFMA R13, R16, R21, R13 ;  /* 0x00000015100d7223 */ /* 0x000fc8000000000d */
[----:B------:R-:W-:Y:S01]  /*0330*/  FFMA R13, R18, R23, R13 ;  /* 0x00000017120d7223 */ /* 0x000fe2000000000d */
[----:B------:R-:W-:-:S03]  /*0340*/  FMUL R10, R0, 0.019999999552965164185 ;  /* 0x3ca3d70a000a7820 */ /* 0x000fc60000400000 */
[----:B--2---:R-:W-:-:S04]  /*0350*/  FFMA R20, R20, R25, R13 ;  /* 0x0000001914147223 */ /* 0x004fc8000000000d */
[----:B---3--:R-:W-:-:S04]  /*0360*/  FFMA R9, R9, R22, R20 ;  /* 0x0000001609097223 */ /* 0x008fc80000000014 */
[----:B------:R-:W-:-:S04]  /*0370*/  FADD R8, R6, -R9 ;  /* 0x8000000906087221 */ /* 0x000fc80000000000 */
[----:B------:R-:W-:-:S04]  /*0380*/  FFMA R7, R11, R8, -R10 ;  /* 0x000000080b077223 */ /* 0x000fc8000000080a */
[----:B------:R-:W-:-:S05]  /*0390*/  FFMA R7, R7, 0.0099999997764825820923, R0 ;  /* 0x3c23d70a07077823 */ /* 0x000fca0000000000 */
[----:B------:R0:W-:Y:S04]  /*03a0*/  STG.E desc[UR4][R4.64], R7 ;  /* 0x0000000704007986 */ /* 0x0001e8000c101904 */
[----:B------:R-:W2:Y:S01]  /*03b0*/  LDG.E R6, desc[UR4][R2.64] ;  /* 0x0000000402067981 */ /* 0x000ea2000c1e1900 */
[----:B------:R-:W-:-:S03]  /*03c0*/  FMUL R11, R11, 0.019999999552965164185 ;  /* 0x3ca3d70a0b0b7820 */ /* 0x000fc60000400000 */
[----:B------:R-:W3:Y:S01]  /*03d0*/  LDG.E R9, desc[UR4][R2.64+0x4] ;  /* 0x0000040402097981 */ /* 0x000ee2000c1e1900 */
[----:B------:R-:W-:-:S04]  /*03e0*/  FFMA R11, R0, R8, -R11 ;  /* 0x00000008000b7223 */ /* 0x000fc8000000080b */
[----:B--2---:R-:W-:-:S05]  /*03f0*/  FFMA R11, R11, 0.0099999997764825820923, R6 ;  /* 0x3c23d70a0b0b7823 */ /* 0x004fca0000000006 */
[----:B------:R1:W-:Y:S04]  /*0400*/  STG.E desc[UR4][R2.64], R11 ;  /* 0x0000000b02007986 */ /* 0x0003e8000c101904 */
[----:B------:R-:W2:Y:S02]  /*0410*/  LDG.E R13, desc[UR4][R4.64+0x4] ;  /* 0x00000404040d7981 */ /* 0x000ea4000c1e1900 */
[----:B--2---:R-:W-:-:S04]  /*0420*/  FMUL R15, R13, 0.019999999552965164185 ;  /* 0x3ca3d70a0d0f7820 */ /* 0x004fc80000400000 */
[----:B---3--:R-:W-:-:S04]  /*0430*/  FFMA R0, R8, R9, -R15 ;  /* 0x0000000908007223 */ /* 0x008fc8000000080f */
[----:B------:R-:W-:-:S05]  /*0440*/  FFMA R15, R0, 0.0099999997764825820923, R13 ;  /* 0x3c23d70a000f7823 */ /* 0x000fca000000000d */
[----:B------:R-:W-:Y:S04]  /*0450*/  STG.E desc[UR4][R4.64+0x4], R15 ;  /* 0x0000040f04007986 */ /* 0x000fe8000c101904 */
[----:B------:R-:W2:Y:S01]  /*0460*/  LDG.E R0, desc[UR4][R2.64+0x4] ;  /* 0x0000040402007981 */ /* 0x000ea2000c1e1900 */
[----:B------:R-:W-:-:S03]  /*0470*/  FMUL R9, R9, 0.019999999552965164185 ;  /* 0x3ca3d70a09097820 */ /* 0x000fc60000400000 */
[----:B0-----:R-:W3:Y:S01]  /*0480*/  LDG.E R7, desc[UR4][R2.64+0x8] ;  /* 0x0000080402077981 */ /* 0x001ee2000c1e1900 */
[----:B------:R-:W-:-:S04]  /*0490*/  FFMA R9, R8, R13, -R9 ;  /* 0x0000000d08097223 */ /* 0x000fc80000000809 */
[----:B--2---:R-:W-:-:S05]  /*04a0*/  FFMA R9, R9, 0.0099999997764825820923, R0 ;  /* 0x3c23d70a09097823 */ /* 0x004fca0000000000 */
[----:B------:R0:W-:Y:S04]  /*04b0*/  STG.E desc[UR4][R2.64+0x4], R9 ;  /* 0x0000040902007986 */ /* 0x0001e8000c101904 */
[----:B-1----:R-:W2:Y:S02]  /*04c0*/  LDG.E R11, desc[UR4][R4.64+0x8] ;  /* 0x00000804040b7981 */ /* 0x002ea4000c1e1900 */
        /* <DEDUP_REMOVED lines=75> */
[----:B------:R-:W-:Y:S04]  /*0980*/  STG.E desc[UR4][R2.64+0x20], R7 ;  /* 0x0000200702007986 */ /* 0x000fe8000c101904 */
[----:B------:R-:W2:Y:S02]  /*0990*/  LDG.E R11, desc[UR4][R4.64+0x24] ;  /* 0x00002404040b7981 */ /* 0x000ea4000c1e1900 */
[----:B--2---:R-:W-:-:S04]  /*09a0*/  FMUL R15, R11, 0.019999999552965164185 ;  /* 0x3ca3d70a0b0f7820 */ /* 0x004fc80000400000 */
[----:B---3--:R-:W-:-:S04]  /*09b0*/  FFMA R0, R8, R9, -R15 ;  /* 0x0000000908007223 */ /* 0x008fc8000000080f */
[----:B------:R-:W-:-:S05]  /*09c0*/  FFMA R15, R0, 0.0099999997764825820923, R11 ;  /* 0x3c23d70a000f7823 */ /* 0x000fca000000000b */
[----:B------:R-:W-:Y:S04]  /*09d0*/  STG.E desc[UR4][R4.64+0x24], R15 ;  /* 0x0000240f04007986 */ /* 0x000fe8000c101904 */
[----:B------:R-:W2:Y:S01]  /*09e0*/  LDG.E R0, desc[UR4][R2.64+0x24] ;  /* 0x0000240402007981 */ /* 0x000ea2000c1e1900 */
[----:B------:R-:W-:-:S04]  /*09f0*/  FMUL R9, R9, 0.019999999552965164185 ;  /* 0x3ca3d70a09097820 */ /* 0x000fc80000400000 */
[----:B------:R-:W-:-:S04]  /*0a00*/  FFMA R9, R8, R11, -R9 ;  /* 0x0000000b08097223 */ /* 0x000fc80000000809 */
[----:B--2---:R-:W-:-:S05]  /*0a10*/  FFMA R9, R9, 0.0099999997764825820923, R0 ;  /* 0x3c23d70a09097823 */ /* 0x004fca0000000000 */
[----:B------:R-:W-:Y:S01]  /*0a20*/  STG.E desc[UR4][R2.64+0x24], R9 ;  /* 0x0000240902007986 */ /* 0x000fe2000c101904 */
[----:B------:R-:W-:Y:S05]  /*0a30*/  EXIT ;  /* 0x000000000000794d */ /* 0x000fea0003800000 */
.L_x_0:
[----:B------:R-:W-:-:S00]  /*0a40*/  BRA `(.L_x_0) ;  /* 0xfffffffc00fc7947 */ /* 0x000fc0000383ffff */
[----:B------:R-:W-:-:S00]  /*0a50*/  NOP ;  /* 0x0000000000007918 */ /* 0x000fc00000000000 */
        /* <DEDUP_REMOVED lines=10> */
.L_x_1:


//--------------------- .nv.shared.reserved.0     --------------------------
	.section	.nv.shared.reserved.0,"aw",@nobits
	.weak		__nv_reservedSMEM_offset_0_alias
	.size		__nv_reservedSMEM_offset_0_alias, 0, 64
	.other		__nv_reservedSMEM_offset_0_alias,@"STO_CUDA_RESERVED_SHARED STV_DEFAULT"
__nv_reservedSMEM_offset_0_alias:
	.zero		0
	.zero		64


//--------------------- .nv.constant0._Z22matrixFactorizationSGDPiS_PfS0_S0_i --------------------------
	.section	.nv.constant0._Z22matrixFactorizationSGDPiS_PfS0_S0_i,"a",@progbits
	.sectionflags	@""
	.align	4
.nv.constant0._Z22matrixFactorizationSGDPiS_PfS0_S0_i:
	.zero		940


//--------------------- SYMBOLS --------------------------

	.type		.nv.reservedSmem.offset0,@object
	.size		.nv.reservedSmem.offset0,0x4
